//
// Generated by NVIDIA NVVM Compiler
//
// Compiler Build ID: CL-36424714
// Cuda compilation tools, release 13.0, V13.0.88
// Based on NVVM 20.0.0
//

.version 9.0
.target sm_100
.address_size 64

	// .globl	my_kernel_kernel0
// _ZZ17my_kernel_kernel0E18PaddedInput_shared has been demoted
// _ZZ17my_kernel_kernel0E18placeholder_shared has been demoted

.visible .entry my_kernel_kernel0(
	.param .u64 .ptr .align 1 my_kernel_kernel0_param_0,
	.param .u64 .ptr .align 1 my_kernel_kernel0_param_1,
	.param .u64 .ptr .align 1 my_kernel_kernel0_param_2
)
{
	.reg .pred 	%p<6>;
	.reg .b16 	%rs<29>;
	.reg .b32 	%r<103>;
	.reg .b32 	%f<399>;
	.reg .b64 	%rd<36>;
	// demoted variable
	.shared .align 4 .b8 _ZZ17my_kernel_kernel0E18PaddedInput_shared[784];
	// demoted variable
	.shared .align 4 .b8 _ZZ17my_kernel_kernel0E18placeholder_shared[1024];
	mov.u32 	%r17, %ctaid.x;
	shr.u32 	%r1, %r17, 4;
	mov.u32 	%r2, %tid.x;
	and.b32  	%r3, %r17, 8;
	shl.b32 	%r18, %r17, 6;
	and.b32  	%r4, %r18, 448;
	cvt.u16.u32 	%rs1, %r2;
	mul.hi.u16 	%rs2, %rs1, 2341;
	mul.wide.u16 	%r19, %rs2, 14336;
	shl.b16 	%rs3, %rs2, 2;
	add.s16 	%rs4, %rs1, %rs3;
	shl.b16 	%rs5, %rs4, 8;
	and.b16  	%rs6, %rs5, 7168;
	cvt.u32.u16 	%r20, %rs6;
	and.b32  	%r21, %r2, 3;
	or.b32  	%r22, %r21, %r19;
	add.s32 	%r5, %r22, %r20;
	add.s16 	%rs7, %rs1, 49;
	mul.hi.u16 	%rs8, %rs7, 2341;
	mul.wide.u16 	%r23, %rs8, 14336;
	shl.b16 	%rs9, %rs8, 2;
	add.s16 	%rs10, %rs7, %rs9;
	shl.b16 	%rs11, %rs10, 8;
	and.b16  	%rs12, %rs11, 7168;
	cvt.u32.u16 	%r24, %rs12;
	add.s32 	%r25, %r2, 1;
	and.b32  	%r26, %r25, 3;
	or.b32  	%r27, %r26, %r23;
	add.s32 	%r6, %r27, %r24;
	add.s16 	%rs13, %rs1, 98;
	mul.hi.u16 	%rs14, %rs13, 2341;
	mul.wide.u16 	%r28, %rs14, 14336;
	shl.b16 	%rs15, %rs14, 2;
	add.s16 	%rs16, %rs13, %rs15;
	shl.b16 	%rs17, %rs16, 8;
	and.b16  	%rs18, %rs17, 7168;
	cvt.u32.u16 	%r29, %rs18;
	xor.b32  	%r30, %r21, 2;
	or.b32  	%r31, %r30, %r28;
	add.s32 	%r7, %r31, %r29;
	add.s16 	%rs19, %rs1, 147;
	mul.hi.u16 	%rs20, %rs19, 2341;
	mul.wide.u16 	%r32, %rs20, 14336;
	shl.b16 	%rs21, %rs20, 2;
	add.s16 	%rs22, %rs19, %rs21;
	shl.b16 	%rs23, %rs22, 8;
	and.b16  	%rs24, %rs23, 7168;
	cvt.u32.u16 	%r33, %rs24;
	add.s32 	%r34, %r2, -1;
	and.b32  	%r35, %r34, 3;
	or.b32  	%r36, %r35, %r32;
	add.s32 	%r8, %r36, %r33;
	mov.b32 	%r100, 0;
	mov.f32 	%f335, 0f00000000;
	mov.f32 	%f336, %f335;
	mov.f32 	%f337, %f335;
	mov.f32 	%f338, %f335;
	mov.f32 	%f339, %f335;
	mov.f32 	%f340, %f335;
	mov.f32 	%f341, %f335;
	mov.f32 	%f342, %f335;
	mov.f32 	%f343, %f335;
	mov.f32 	%f344, %f335;
	mov.f32 	%f345, %f335;
	mov.f32 	%f346, %f335;
	mov.f32 	%f347, %f335;
	mov.f32 	%f348, %f335;
	mov.f32 	%f349, %f335;
	mov.f32 	%f350, %f335;
	mov.f32 	%f351, %f335;
	mov.f32 	%f352, %f335;
	mov.f32 	%f353, %f335;
	mov.f32 	%f354, %f335;
	mov.f32 	%f355, %f335;
	mov.f32 	%f356, %f335;
	mov.f32 	%f357, %f335;
	mov.f32 	%f358, %f335;
	mov.f32 	%f359, %f335;
	mov.f32 	%f360, %f335;
	mov.f32 	%f361, %f335;
	mov.f32 	%f362, %f335;
	mov.f32 	%f363, %f335;
	mov.f32 	%f364, %f335;
	mov.f32 	%f365, %f335;
	mov.f32 	%f366, %f335;
	mov.f32 	%f367, %f335;
	mov.f32 	%f368, %f335;
	mov.f32 	%f369, %f335;
	mov.f32 	%f370, %f335;
	mov.f32 	%f371, %f335;
	mov.f32 	%f372, %f335;
	mov.f32 	%f373, %f335;
	mov.f32 	%f374, %f335;
	mov.f32 	%f375, %f335;
	mov.f32 	%f376, %f335;
	mov.f32 	%f377, %f335;
	mov.f32 	%f378, %f335;
	mov.f32 	%f379, %f335;
	mov.f32 	%f380, %f335;
	mov.f32 	%f381, %f335;
	mov.f32 	%f382, %f335;
	mov.f32 	%f383, %f335;
	mov.f32 	%f384, %f335;
	mov.f32 	%f385, %f335;
	mov.f32 	%f386, %f335;
	mov.f32 	%f387, %f335;
	mov.f32 	%f388, %f335;
	mov.f32 	%f389, %f335;
	mov.f32 	%f390, %f335;
	mov.f32 	%f391, %f335;
	mov.f32 	%f392, %f335;
	mov.f32 	%f393, %f335;
	mov.f32 	%f394, %f335;
	mov.f32 	%f395, %f335;
	mov.f32 	%f396, %f335;
	mov.f32 	%f397, %f335;
	mov.f32 	%f398, %f335;
$L__BB0_1:
	ld.param.u64 	%rd33, [my_kernel_kernel0_param_0];
	setp.gt.u32 	%p1, %r2, 31;
	bar.sync 	0;
	shl.b32 	%r37, %r100, 2;
	setp.eq.s32 	%p2, %r3, 0;
	selp.b32 	%r38, 0, 7168, %p2;
	mad.lo.s32 	%r39, %r1, 100352, %r38;
	add.s32 	%r40, %r39, %r37;
	add.s32 	%r41, %r40, %r5;
	cvta.to.global.u64 	%rd4, %rd33;
	mul.wide.u32 	%rd5, %r41, 4;
	add.s64 	%rd6, %rd4, %rd5;
	ld.global.nc.f32 	%f194, [%rd6];
	shl.b32 	%r42, %r2, 2;
	mov.u32 	%r43, _ZZ17my_kernel_kernel0E18PaddedInput_shared;
	add.s32 	%r44, %r43, %r42;
	st.shared.f32 	[%r44], %f194;
	add.s32 	%r45, %r40, %r6;
	mul.wide.u32 	%rd7, %r45, 4;
	add.s64 	%rd8, %rd4, %rd7;
	ld.global.nc.f32 	%f195, [%rd8];
	st.shared.f32 	[%r44+196], %f195;
	add.s32 	%r46, %r40, %r7;
	mul.wide.u32 	%rd9, %r46, 4;
	add.s64 	%rd10, %rd4, %rd9;
	ld.global.nc.f32 	%f196, [%rd10];
	st.shared.f32 	[%r44+392], %f196;
	add.s32 	%r47, %r40, %r8;
	mul.wide.u32 	%rd11, %r47, 4;
	add.s64 	%rd12, %rd4, %rd11;
	ld.global.nc.f32 	%f197, [%rd12];
	st.shared.f32 	[%r44+588], %f197;
	@%p1 bra 	$L__BB0_3;
	ld.param.u64 	%rd34, [my_kernel_kernel0_param_1];
	shl.b32 	%r48, %r100, 11;
	or.b32  	%r49, %r48, %r4;
	shl.b32 	%r50, %r2, 3;
	and.b32  	%r51, %r50, 56;
	shl.b32 	%r52, %r2, 6;
	and.b32  	%r53, %r52, 1536;
	or.b32  	%r54, %r51, %r53;
	add.s32 	%r55, %r49, %r54;
	cvta.to.global.u64 	%rd13, %rd34;
	mul.wide.u32 	%rd14, %r55, 4;
	add.s64 	%rd15, %rd13, %rd14;
	ld.global.nc.f32 	%f198, [%rd15];
	shl.b32 	%r56, %r2, 5;
	mov.u32 	%r57, _ZZ17my_kernel_kernel0E18placeholder_shared;
	add.s32 	%r58, %r57, %r56;
	st.shared.f32 	[%r58], %f198;
	or.b32  	%r59, %r50, 1;
	and.b32  	%r60, %r59, 57;
	or.b32  	%r61, %r60, %r53;
	add.s32 	%r62, %r49, %r61;
	mul.wide.u32 	%rd16, %r62, 4;
	add.s64 	%rd17, %rd13, %rd16;
	ld.global.nc.f32 	%f199, [%rd17];
	st.shared.f32 	[%r58+4], %f199;
	or.b32  	%r63, %r50, 2;
	and.b32  	%r64, %r63, 58;
	or.b32  	%r65, %r64, %r53;
	add.s32 	%r66, %r49, %r65;
	mul.wide.u32 	%rd18, %r66, 4;
	add.s64 	%rd19, %rd13, %rd18;
	ld.global.nc.f32 	%f200, [%rd19];
	st.shared.f32 	[%r58+8], %f200;
	or.b32  	%r67, %r50, 3;
	and.b32  	%r68, %r67, 59;
	or.b32  	%r69, %r68, %r53;
	add.s32 	%r70, %r49, %r69;
	mul.wide.u32 	%rd20, %r70, 4;
	add.s64 	%rd21, %rd13, %rd20;
	ld.global.nc.f32 	%f201, [%rd21];
	st.shared.f32 	[%r58+12], %f201;
	or.b32  	%r71, %r50, 4;
	and.b32  	%r72, %r71, 60;
	or.b32  	%r73, %r72, %r53;
	add.s32 	%r74, %r49, %r73;
	mul.wide.u32 	%rd22, %r74, 4;
	add.s64 	%rd23, %rd13, %rd22;
	ld.global.nc.f32 	%f202, [%rd23];
	st.shared.f32 	[%r58+16], %f202;
	or.b32  	%r75, %r50, 5;
	and.b32  	%r76, %r75, 61;
	or.b32  	%r77, %r76, %r53;
	add.s32 	%r78, %r49, %r77;
	mul.wide.u32 	%rd24, %r78, 4;
	add.s64 	%rd25, %rd13, %rd24;
	ld.global.nc.f32 	%f203, [%rd25];
	st.shared.f32 	[%r58+20], %f203;
	or.b32  	%r79, %r50, 6;
	and.b32  	%r80, %r79, 62;
	or.b32  	%r81, %r80, %r53;
	add.s32 	%r82, %r49, %r81;
	mul.wide.u32 	%rd26, %r82, 4;
	add.s64 	%rd27, %rd13, %rd26;
	ld.global.nc.f32 	%f204, [%rd27];
	st.shared.f32 	[%r58+24], %f204;
	or.b32  	%r83, %r50, 7;
	and.b32  	%r84, %r83, 63;
	or.b32  	%r85, %r84, %r53;
	add.s32 	%r86, %r49, %r85;
	mul.wide.u32 	%rd28, %r86, 4;
	add.s64 	%rd29, %rd13, %rd28;
	ld.global.nc.f32 	%f205, [%rd29];
	st.shared.f32 	[%r58+28], %f205;
$L__BB0_3:
	shl.b32 	%r88, %r2, 4;
	mov.u32 	%r89, _ZZ17my_kernel_kernel0E18PaddedInput_shared;
	add.s32 	%r101, %r89, %r88;
	bar.sync 	0;
	mov.b32 	%r102, 128;
$L__BB0_4:
	ld.shared.f32 	%f206, [%r101];
	mov.u32 	%r90, _ZZ17my_kernel_kernel0E18placeholder_shared;
	add.s32 	%r91, %r90, %r102;
	ld.shared.f32 	%f207, [%r91+-128];
	fma.rn.f32 	%f398, %f206, %f207, %f398;
	ld.shared.f32 	%f208, [%r91+-124];
	fma.rn.f32 	%f397, %f206, %f208, %f397;
	ld.shared.f32 	%f209, [%r91+-120];
	fma.rn.f32 	%f396, %f206, %f209, %f396;
	ld.shared.f32 	%f210, [%r91+-116];
	fma.rn.f32 	%f395, %f206, %f210, %f395;
	ld.shared.f32 	%f211, [%r91+-112];
	fma.rn.f32 	%f394, %f206, %f211, %f394;
	ld.shared.f32 	%f212, [%r91+-108];
	fma.rn.f32 	%f393, %f206, %f212, %f393;
	ld.shared.f32 	%f213, [%r91+-104];
	fma.rn.f32 	%f392, %f206, %f213, %f392;
	ld.shared.f32 	%f214, [%r91+-100];
	fma.rn.f32 	%f391, %f206, %f214, %f391;
	ld.shared.f32 	%f215, [%r91+-96];
	fma.rn.f32 	%f390, %f206, %f215, %f390;
	ld.shared.f32 	%f216, [%r91+-92];
	fma.rn.f32 	%f389, %f206, %f216, %f389;
	ld.shared.f32 	%f217, [%r91+-88];
	fma.rn.f32 	%f388, %f206, %f217, %f388;
	ld.shared.f32 	%f218, [%r91+-84];
	fma.rn.f32 	%f387, %f206, %f218, %f387;
	ld.shared.f32 	%f219, [%r91+-80];
	fma.rn.f32 	%f386, %f206, %f219, %f386;
	ld.shared.f32 	%f220, [%r91+-76];
	fma.rn.f32 	%f385, %f206, %f220, %f385;
	ld.shared.f32 	%f221, [%r91+-72];
	fma.rn.f32 	%f384, %f206, %f221, %f384;
	ld.shared.f32 	%f222, [%r91+-68];
	fma.rn.f32 	%f383, %f206, %f222, %f383;
	ld.shared.f32 	%f223, [%r91+-64];
	fma.rn.f32 	%f382, %f206, %f223, %f382;
	ld.shared.f32 	%f224, [%r91+-60];
	fma.rn.f32 	%f381, %f206, %f224, %f381;
	ld.shared.f32 	%f225, [%r91+-56];
	fma.rn.f32 	%f380, %f206, %f225, %f380;
	ld.shared.f32 	%f226, [%r91+-52];
	fma.rn.f32 	%f379, %f206, %f226, %f379;
	ld.shared.f32 	%f227, [%r91+-48];
	fma.rn.f32 	%f378, %f206, %f227, %f378;
	ld.shared.f32 	%f228, [%r91+-44];
	fma.rn.f32 	%f377, %f206, %f228, %f377;
	ld.shared.f32 	%f229, [%r91+-40];
	fma.rn.f32 	%f376, %f206, %f229, %f376;
	ld.shared.f32 	%f230, [%r91+-36];
	fma.rn.f32 	%f375, %f206, %f230, %f375;
	ld.shared.f32 	%f231, [%r91+-32];
	fma.rn.f32 	%f374, %f206, %f231, %f374;
	ld.shared.f32 	%f232, [%r91+-28];
	fma.rn.f32 	%f373, %f206, %f232, %f373;
	ld.shared.f32 	%f233, [%r91+-24];
	fma.rn.f32 	%f372, %f206, %f233, %f372;
	ld.shared.f32 	%f234, [%r91+-20];
	fma.rn.f32 	%f371, %f206, %f234, %f371;
	ld.shared.f32 	%f235, [%r91+-16];
	fma.rn.f32 	%f370, %f206, %f235, %f370;
	ld.shared.f32 	%f236, [%r91+-12];
	fma.rn.f32 	%f369, %f206, %f236, %f369;
	ld.shared.f32 	%f237, [%r91+-8];
	fma.rn.f32 	%f368, %f206, %f237, %f368;
	ld.shared.f32 	%f238, [%r91+-4];
	fma.rn.f32 	%f367, %f206, %f238, %f367;
	ld.shared.f32 	%f239, [%r91];
	fma.rn.f32 	%f366, %f206, %f239, %f366;
	ld.shared.f32 	%f240, [%r91+4];
	fma.rn.f32 	%f365, %f206, %f240, %f365;
	ld.shared.f32 	%f241, [%r91+8];
	fma.rn.f32 	%f364, %f206, %f241, %f364;
	ld.shared.f32 	%f242, [%r91+12];
	fma.rn.f32 	%f363, %f206, %f242, %f363;
	ld.shared.f32 	%f243, [%r91+16];
	fma.rn.f32 	%f362, %f206, %f243, %f362;
	ld.shared.f32 	%f244, [%r91+20];
	fma.rn.f32 	%f361, %f206, %f244, %f361;
	ld.shared.f32 	%f245, [%r91+24];
	fma.rn.f32 	%f360, %f206, %f245, %f360;
	ld.shared.f32 	%f246, [%r91+28];
	fma.rn.f32 	%f359, %f206, %f246, %f359;
	ld.shared.f32 	%f247, [%r91+32];
	fma.rn.f32 	%f358, %f206, %f247, %f358;
	ld.shared.f32 	%f248, [%r91+36];
	fma.rn.f32 	%f357, %f206, %f248, %f357;
	ld.shared.f32 	%f249, [%r91+40];
	fma.rn.f32 	%f356, %f206, %f249, %f356;
	ld.shared.f32 	%f250, [%r91+44];
	fma.rn.f32 	%f355, %f206, %f250, %f355;
	ld.shared.f32 	%f251, [%r91+48];
	fma.rn.f32 	%f354, %f206, %f251, %f354;
	ld.shared.f32 	%f252, [%r91+52];
	fma.rn.f32 	%f353, %f206, %f252, %f353;
	ld.shared.f32 	%f253, [%r91+56];
	fma.rn.f32 	%f352, %f206, %f253, %f352;
	ld.shared.f32 	%f254, [%r91+60];
	fma.rn.f32 	%f351, %f206, %f254, %f351;
	ld.shared.f32 	%f255, [%r91+64];
	fma.rn.f32 	%f350, %f206, %f255, %f350;
	ld.shared.f32 	%f256, [%r91+68];
	fma.rn.f32 	%f349, %f206, %f256, %f349;
	ld.shared.f32 	%f257, [%r91+72];
	fma.rn.f32 	%f348, %f206, %f257, %f348;
	ld.shared.f32 	%f258, [%r91+76];
	fma.rn.f32 	%f347, %f206, %f258, %f347;
	ld.shared.f32 	%f259, [%r91+80];
	fma.rn.f32 	%f346, %f206, %f259, %f346;
	ld.shared.f32 	%f260, [%r91+84];
	fma.rn.f32 	%f345, %f206, %f260, %f345;
	ld.shared.f32 	%f261, [%r91+88];
	fma.rn.f32 	%f344, %f206, %f261, %f344;
	ld.shared.f32 	%f262, [%r91+92];
	fma.rn.f32 	%f343, %f206, %f262, %f343;
	ld.shared.f32 	%f263, [%r91+96];
	fma.rn.f32 	%f342, %f206, %f263, %f342;
	ld.shared.f32 	%f264, [%r91+100];
	fma.rn.f32 	%f341, %f206, %f264, %f341;
	ld.shared.f32 	%f265, [%r91+104];
	fma.rn.f32 	%f340, %f206, %f265, %f340;
	ld.shared.f32 	%f266, [%r91+108];
	fma.rn.f32 	%f339, %f206, %f266, %f339;
	ld.shared.f32 	%f267, [%r91+112];
	fma.rn.f32 	%f338, %f206, %f267, %f338;
	ld.shared.f32 	%f268, [%r91+116];
	fma.rn.f32 	%f337, %f206, %f268, %f337;
	ld.shared.f32 	%f269, [%r91+120];
	fma.rn.f32 	%f336, %f206, %f269, %f336;
	ld.shared.f32 	%f270, [%r91+124];
	fma.rn.f32 	%f335, %f206, %f270, %f335;
	add.s32 	%r102, %r102, 256;
	add.s32 	%r101, %r101, 4;
	setp.ne.s32 	%p3, %r102, 1152;
	@%p3 bra 	$L__BB0_4;
	add.s32 	%r100, %r100, 1;
	setp.ne.s32 	%p4, %r100, 256;
	@%p4 bra 	$L__BB0_1;
	ld.param.u64 	%rd35, [my_kernel_kernel0_param_2];
	cvta.to.global.u64 	%rd30, %rd35;
	mul.lo.s32 	%r92, %r1, 50176;
	mul.hi.u16 	%rs25, %rs1, 9363;
	mul.wide.u16 	%r93, %rs25, 7168;
	selp.b32 	%r94, 0, 3584, %p2;
	mul.lo.s16 	%rs26, %rs25, 7;
	sub.s16 	%rs27, %rs1, %rs26;
	shl.b16 	%rs28, %rs27, 9;
	cvt.u32.u16 	%r95, %rs28;
	or.b32  	%r96, %r4, %r92;
	add.s32 	%r97, %r96, %r94;
	add.s32 	%r98, %r97, %r93;
	add.s32 	%r99, %r98, %r95;
	mul.wide.u32 	%rd31, %r99, 4;
	add.s64 	%rd32, %rd30, %rd31;
	st.global.f32 	[%rd32], %f398;
	st.global.f32 	[%rd32+4], %f397;
	st.global.f32 	[%rd32+8], %f396;
	st.global.f32 	[%rd32+12], %f395;
	st.global.f32 	[%rd32+16], %f394;
	st.global.f32 	[%rd32+20], %f393;
	st.global.f32 	[%rd32+24], %f392;
	st.global.f32 	[%rd32+28], %f391;
	st.global.f32 	[%rd32+32], %f390;
	st.global.f32 	[%rd32+36], %f389;
	st.global.f32 	[%rd32+40], %f388;
	st.global.f32 	[%rd32+44], %f387;
	st.global.f32 	[%rd32+48], %f386;
	st.global.f32 	[%rd32+52], %f385;
	st.global.f32 	[%rd32+56], %f384;
	st.global.f32 	[%rd32+60], %f383;
	st.global.f32 	[%rd32+64], %f382;
	st.global.f32 	[%rd32+68], %f381;
	st.global.f32 	[%rd32+72], %f380;
	st.global.f32 	[%rd32+76], %f379;
	st.global.f32 	[%rd32+80], %f378;
	st.global.f32 	[%rd32+84], %f377;
	st.global.f32 	[%rd32+88], %f376;
	st.global.f32 	[%rd32+92], %f375;
	st.global.f32 	[%rd32+96], %f374;
	st.global.f32 	[%rd32+100], %f373;
	st.global.f32 	[%rd32+104], %f372;
	st.global.f32 	[%rd32+108], %f371;
	st.global.f32 	[%rd32+112], %f370;
	st.global.f32 	[%rd32+116], %f369;
	st.global.f32 	[%rd32+120], %f368;
	st.global.f32 	[%rd32+124], %f367;
	st.global.f32 	[%rd32+128], %f366;
	st.global.f32 	[%rd32+132], %f365;
	st.global.f32 	[%rd32+136], %f364;
	st.global.f32 	[%rd32+140], %f363;
	st.global.f32 	[%rd32+144], %f362;
	st.global.f32 	[%rd32+148], %f361;
	st.global.f32 	[%rd32+152], %f360;
	st.global.f32 	[%rd32+156], %f359;
	st.global.f32 	[%rd32+160], %f358;
	st.global.f32 	[%rd32+164], %f357;
	st.global.f32 	[%rd32+168], %f356;
	st.global.f32 	[%rd32+172], %f355;
	st.global.f32 	[%rd32+176], %f354;
	st.global.f32 	[%rd32+180], %f353;
	st.global.f32 	[%rd32+184], %f352;
	st.global.f32 	[%rd32+188], %f351;
	st.global.f32 	[%rd32+192], %f350;
	st.global.f32 	[%rd32+196], %f349;
	st.global.f32 	[%rd32+200], %f348;
	st.global.f32 	[%rd32+204], %f347;
	st.global.f32 	[%rd32+208], %f346;
	st.global.f32 	[%rd32+212], %f345;
	st.global.f32 	[%rd32+216], %f344;
	st.global.f32 	[%rd32+220], %f343;
	st.global.f32 	[%rd32+224], %f342;
	st.global.f32 	[%rd32+228], %f341;
	st.global.f32 	[%rd32+232], %f340;
	st.global.f32 	[%rd32+236], %f339;
	st.global.f32 	[%rd32+240], %f338;
	st.global.f32 	[%rd32+244], %f337;
	st.global.f32 	[%rd32+248], %f336;
	st.global.f32 	[%rd32+252], %f335;
	ret;

}


// ===== COMPILED SASS (sm_100) =====

	.target	sm_100

	.elftype	@"ET_EXEC"


//--------------------- .note.nv.tkinfo           --------------------------
	.section	.note.nv.tkinfo,"",@"SHT_NOTE"
	.sectionflags	@"SHF_NOTE_NV_TKINFO"
	.tkinfo
        /*0018*/ 	.word	0x00000002
        /*0030*/ 	.string	""
        /*0030*/ 	.string	"ptxas"
        /*0030*/ 	.string	"Cuda compilation tools, release 13.0, V13.0.88"
        /*0030*/ 	.string	"Build cuda_13.0.r13.0/compiler.36424714_0"
        /*0030*/ 	.string	"-arch sm_100 -m 64 "



//--------------------- .note.nv.cuinfo           --------------------------
	.section	.note.nv.cuinfo,"",@"SHT_NOTE"
	.sectionflags	@"SHF_NOTE_NV_CUINFO"
        /*0018*/ 	.short	0x0002
        /*001a*/ 	.short	0x0064
        /*001c*/ 	.short	0x0082
	.zero		2


//--------------------- .nv.info                  --------------------------
	.section	.nv.info,"",@"SHT_CUDA_INFO"
	.align	4


	//----- nvinfo : EIATTR_REGCOUNT
	.align		4
        /*0000*/ 	.byte	0x04, 0x2f
        /*0002*/ 	.short	(.L_1 - .L_0)
	.align		4
.L_0:
        /*0004*/ 	.word	index@(my_kernel_kernel0)
        /*0008*/ 	.word	0x00000060


	//----- nvinfo : EIATTR_FRAME_SIZE
	.align		4
.L_1:
        /*000c*/ 	.byte	0x04, 0x11
        /*000e*/ 	.short	(.L_3 - .L_2)
	.align		4
.L_2:
        /*0010*/ 	.word	index@(my_kernel_kernel0)
        /*0014*/ 	.word	0x00000000


	//----- nvinfo : EIATTR_MIN_STACK_SIZE
	.align		4
.L_3:
        /*0018*/ 	.byte	0x04, 0x12
        /*001a*/ 	.short	(.L_5 - .L_4)
	.align		4
.L_4:
        /*001c*/ 	.word	index@(my_kernel_kernel0)
        /*0020*/ 	.word	0x00000000
.L_5:


//--------------------- .nv.compat                --------------------------
	.section	.nv.compat,"",@"SHT_CUDA_COMPAT_INFO"
	.align	4
        /*0000*/ 	.byte	0x02, 0x09, 0x00, 0x00, 0x02, 0x02, 0x01, 0x00, 0x02, 0x05, 0x05, 0x00, 0x03, 0x07, 0x01, 0x01
        /*0010*/ 	.byte	0x02, 0x03, 0x00, 0x00, 0x02, 0x06, 0x01, 0x00, 0x04, 0x0b, 0x08, 0x00, 0x09, 0x00, 0x00, 0x00
        /*0020*/ 	.byte	0x00, 0x00, 0x00, 0x00


//--------------------- .nv.info.my_kernel_kernel0 --------------------------
	.section	.nv.info.my_kernel_kernel0,"",@"SHT_CUDA_INFO"
	.sectionflags	@""
	.align	4


	//----- nvinfo : EIATTR_CUDA_API_VERSION
	.align		4
        /*0000*/ 	.byte	0x04, 0x37
        /*0002*/ 	.short	(.L_7 - .L_6)
.L_6:
        /*0004*/ 	.word	0x00000082


	//----- nvinfo : EIATTR_KPARAM_INFO
	.align		4
.L_7:
        /*0008*/ 	.byte	0x04, 0x17
        /*000a*/ 	.short	(.L_9 - .L_8)
.L_8:
        /*000c*/ 	.word	0x00000000
        /*0010*/ 	.short	0x0002
        /*0012*/ 	.short	0x0010
        /*0014*/ 	.byte	0x00, 0xf5, 0x21, 0x00


	//----- nvinfo : EIATTR_KPARAM_INFO
	.align		4
.L_9:
        /*0018*/ 	.byte	0x04, 0x17
        /*001a*/ 	.short	(.L_11 - .L_10)
.L_10:
        /*001c*/ 	.word	0x00000000
        /*0020*/ 	.short	0x0001
        /*0022*/ 	.short	0x0008
        /*0024*/ 	.byte	0x00, 0xf5, 0x21, 0x00


	//----- nvinfo : EIATTR_KPARAM_INFO
	.align		4
.L_11:
        /*0028*/ 	.byte	0x04, 0x17
        /*002a*/ 	.short	(.L_13 - .L_12)
.L_12:
        /*002c*/ 	.word	0x00000000
        /*0030*/ 	.short	0x0000
        /*0032*/ 	.short	0x0000
        /*0034*/ 	.byte	0x00, 0xf5, 0x21, 0x00


	//----- nvinfo : EIATTR_SPARSE_MMA_MASK
	.align		4
.L_13:
        /*0038*/ 	.byte	0x03, 0x50
        /*003a*/ 	.short	0x0000


	//----- nvinfo : EIATTR_MAXREG_COUNT
	.align		4
        /*003c*/ 	.byte	0x03, 0x1b
        /*003e*/ 	.short	0x00ff


	//----- nvinfo : EIATTR_NUM_BARRIERS
	.align		4
        /*0040*/ 	.byte	0x02, 0x4c
        /*0042*/ 	.byte	0x01
	.zero		1


	//----- nvinfo : EIATTR_MERCURY_ISA_VERSION
	.align		4
        /*0044*/ 	.byte	0x03, 0x5f
        /*0046*/ 	.short	0x0101


	//----- nvinfo : EIATTR_VRC_CTA_INIT_COUNT
	.align		4
        /*0048*/ 	.byte	0x02, 0x4a
	.zero		1
	.zero		1


	//----- nvinfo : EIATTR_EXIT_INSTR_OFFSETS
	.align		4
        /*004c*/ 	.byte	0x04, 0x1c
        /*004e*/ 	.short	(.L_15 - .L_14)


	//   ....[0]....
.L_14:
        /*0050*/ 	.word	0x000014f0


	//----- nvinfo : EIATTR_CRS_STACK_SIZE
	.align		4
.L_15:
        /*0054*/ 	.byte	0x04, 0x1e
        /*0056*/ 	.short	(.L_17 - .L_16)
.L_16:
        /*0058*/ 	.word	0x00000000


	//----- nvinfo : EIATTR_CBANK_PARAM_SIZE
	.align		4
.L_17:
        /*005c*/ 	.byte	0x03, 0x19
        /*005e*/ 	.short	0x0018


	//----- nvinfo : EIATTR_PARAM_CBANK
	.align		4
        /*0060*/ 	.byte	0x04, 0x0a
        /*0062*/ 	.short	(.L_19 - .L_18)
	.align		4
.L_18:
        /*0064*/ 	.word	index@(.nv.constant0.my_kernel_kernel0)
        /*0068*/ 	.short	0x0380
        /*006a*/ 	.short	0x0018


	//----- nvinfo : EIATTR_SW_WAR
	.align		4
.L_19:
        /*006c*/ 	.byte	0x04, 0x36
        /*006e*/ 	.short	(.L_21 - .L_20)
.L_20:
        /*0070*/ 	.word	0x00000008
.L_21:


//--------------------- .nv.callgraph             --------------------------
	.section	.nv.callgraph,"",@"SHT_CUDA_CALLGRAPH"
	.align	4
	.sectionentsize	8
	.align		4
        /*0000*/ 	.word	0x00000000
	.align		4
        /*0004*/ 	.word	0xffffffff
	.align		4
        /*0008*/ 	.word	0x00000000
	.align		4
        /*000c*/ 	.word	0xfffffffe
	.align		4
        /*0010*/ 	.word	0x00000000
	.align		4
        /*0014*/ 	.word	0xfffffffd
	.align		4
        /*0018*/ 	.word	0x00000000
	.align		4
        /*001c*/ 	.word	0xfffffffc


//--------------------- .text.my_kernel_kernel0   --------------------------
	.section	.text.my_kernel_kernel0,"ax",@progbits
	.align	128
        .global         my_kernel_kernel0
        .type           my_kernel_kernel0,@function
        .size           my_kernel_kernel0,(.L_x_5 - my_kernel_kernel0)
        .other          my_kernel_kernel0,@"STO_CUDA_ENTRY STV_DEFAULT"
my_kernel_kernel0:
.text.my_kernel_kernel0:
[----:B------:R-:W-:Y:S01]  /*0000*/  LDC R1, c[0x0][0x37c] ;  /* 0x0000df00ff017b82 */ /* 0x000fe20000000800 */
[----:B------:R-:W0:Y:S07]  /*0010*/  S2R R0, SR_TID.X ;  /* 0x0000000000007919 */ /* 0x000e2e0000002100 */
[----:B------:R-:W1:Y:S01]  /*0020*/  S2UR UR11, SR_CTAID.X ;  /* 0x00000000000b79c3 */ /* 0x000e620000002500 */
[----:B------:R-:W-:Y:S02]  /*0030*/  CS2R R84, SRZ ;  /* 0x0000000000547805 */ /* 0x000fe4000001ff00 */
[----:B------:R-:W-:-:S02]  /*0040*/  CS2R R82, SRZ ;  /* 0x0000000000527805 */ /* 0x000fc4000001ff00 */
[----:B------:R-:W-:Y:S02]  /*0050*/  CS2R R80, SRZ ;  /* 0x0000000000507805 */ /* 0x000fe4000001ff00 */
[----:B------:R-:W-:Y:S02]  /*0060*/  CS2R R78, SRZ ;  /* 0x00000000004e7805 */ /* 0x000fe4000001ff00 */
[----:B------:R-:W-:Y:S02]  /*0070*/  CS2R R76, SRZ ;  /* 0x00000000004c7805 */ /* 0x000fe4000001ff00 */
[----:B------:R-:W-:Y:S02]  /*0080*/  CS2R R74, SRZ ;  /* 0x00000000004a7805 */ /* 0x000fe4000001ff00 */
        /* <DEDUP_REMOVED lines=16> */
[----:B------:R-:W-:Y:S01]  /*0190*/  CS2R R14, SRZ ;  /* 0x00000000000e7805 */ /* 0x000fe2000001ff00 */
[----:B-1----:R-:W-:Y:S01]  /*01a0*/  USHF.L.U32 UR4, UR11, 0x6, URZ ;  /* 0x000000060b047899 */ /* 0x002fe200080006ff */
[----:B------:R-:W-:Y:S02]  /*01b0*/  CS2R R16, SRZ ;  /* 0x0000000000107805 */ /* 0x000fe4000001ff00 */
[----:B------:R-:W-:Y:S02]  /*01c0*/  CS2R R18, SRZ ;  /* 0x0000000000127805 */ /* 0x000fe4000001ff00 */
[----:B------:R-:W-:Y:S01]  /*01d0*/  CS2R R40, SRZ ;  /* 0x0000000000287805 */ /* 0x000fe2000001ff00 */
[----:B------:R-:W-:Y:S01]  /*01e0*/  ULOP3.LUT UR5, UR4, 0x1c0, URZ, 0xc0, !UPT ;  /* 0x000001c004057892 */ /* 0x000fe2000f8ec0ff */
[----:B------:R-:W1:Y:S01]  /*01f0*/  LDCU.64 UR12, c[0x0][0x358] ;  /* 0x00006b00ff0c77ac */ /* 0x000e620008000a00 */
[C---:B0-----:R-:W-:Y:S01]  /*0200*/  IADD3 R2, PT, PT, R0.reuse, 0x31, RZ ;  /* 0x0000003100027810 */ /* 0x041fe20007ffe0ff */
[C---:B------:R-:W-:Y:S01]  /*0210*/  VIADD R7, R0.reuse, 0x62 ;  /* 0x0000006200077836 */ /* 0x040fe20000000000 */
[----:B------:R-:W-:Y:S01]  /*0220*/  IADD3 R3, PT, PT, R0, 0x1, RZ ;  /* 0x0000000100037810 */ /* 0x000fe20007ffe0ff */
[----:B------:R-:W-:Y:S01]  /*0230*/  USHF.R.U32.HI UR9, URZ, 0x4, UR11 ;  /* 0x00000004ff097899 */ /* 0x000fe2000801160b */
[----:B------:R-:W-:Y:S01]  /*0240*/  LOP3.LUT R4, R2, 0xffff, RZ, 0xc0, !PT ;  /* 0x0000ffff02047812 */ /* 0x000fe200078ec0ff */
[----:B------:R-:W-:Y:S01]  /*0250*/  UMOV UR4, URZ ;  /* 0x000000ff00047c82 */ /* 0x000fe20008000000 */
[----:B------:R-:W-:-:S02]  /*0260*/  LOP3.LUT R6, R3, 0x3, RZ, 0xc0, !PT ;  /* 0x0000000303067812 */ /* 0x000fc400078ec0ff */
[----:B------:R-:W-:Y:S01]  /*0270*/  LOP3.LUT R9, R0, 0xffff, RZ, 0xc0, !PT ;  /* 0x0000ffff00097812 */ /* 0x000fe200078ec0ff */
[----:B------:R-:W-:Y:S01]  /*0280*/  IMAD R4, R4, 0x925, RZ ;  /* 0x0000092504047824 */ /* 0x000fe200078e02ff */
[----:B------:R-:W-:Y:S02]  /*0290*/  IADD3 R8, PT, PT, R0, 0x93, RZ ;  /* 0x0000009300087810 */ /* 0x000fe40007ffe0ff */
[----:B------:R-:W-:Y:S02]  /*02a0*/  LOP3.LUT R10, R7, 0xffff, RZ, 0xc0, !PT ;  /* 0x0000ffff070a7812 */ /* 0x000fe400078ec0ff */
[----:B------:R-:W-:-:S03]  /*02b0*/  SHF.R.U32.HI R3, RZ, 0x10, R4 ;  /* 0x00000010ff037819 */ /* 0x000fc60000011604 */
[----:B------:R-:W-:Y:S01]  /*02c0*/  IMAD R11, R10, 0x925, RZ ;  /* 0x000009250a0b7824 */ /* 0x000fe200078e02ff */
[C---:B------:R-:W-:Y:S01]  /*02d0*/  LEA R4, R3.reuse, R2, 0x2 ;  /* 0x0000000203047211 */ /* 0x040fe200078e10ff */
[----:B------:R-:W-:Y:S01]  /*02e0*/  IMAD R5, R3, 0x3800, R6 ;  /* 0x0000380003057824 */ /* 0x000fe200078e0206 */
[----:B------:R-:W-:Y:S01]  /*02f0*/  LOP3.LUT R2, R0, 0x3, RZ, 0xc0, !PT ;  /* 0x0000000300027812 */ /* 0x000fe200078ec0ff */
[----:B------:R-:W-:Y:S01]  /*0300*/  IMAD R3, R9, 0x925, RZ ;  /* 0x0000092509037824 */ /* 0x000fe200078e02ff */
[----:B------:R-:W-:Y:S01]  /*0310*/  LOP3.LUT R9, R8, 0xffff, RZ, 0xc0, !PT ;  /* 0x0000ffff08097812 */ /* 0x000fe200078ec0ff */
[----:B------:R-:W-:Y:S01]  /*0320*/  VIADD R6, R0, 0xffffffff ;  /* 0xffffffff00067836 */ /* 0x000fe20000000000 */
[----:B------:R-:W-:Y:S02]  /*0330*/  SHF.L.U32 R4, R4, 0x8, RZ ;  /* 0x0000000804047819 */ /* 0x000fe400000006ff */
[----:B------:R-:W-:Y:S01]  /*0340*/  SHF.R.U32.HI R3, RZ, 0x10, R3 ;  /* 0x00000010ff037819 */ /* 0x000fe20000011603 */
[----:B------:R-:W-:Y:S01]  /*0350*/  IMAD R12, R9, 0x925, RZ ;  /* 0x00000925090c7824 */ /* 0x000fe200078e02ff */
[----:B------:R-:W-:-:S02]  /*0360*/  LOP3.LUT R10, R6, 0x3, RZ, 0xc0, !PT ;  /* 0x00000003060a7812 */ /* 0x000fc400078ec0ff */
[----:B------:R-:W-:Y:S02]  /*0370*/  SHF.R.U32.HI R6, RZ, 0x10, R11 ;  /* 0x00000010ff067819 */ /* 0x000fe4000001160b */
[----:B------:R-:W-:Y:S02]  /*0380*/  SHF.R.U32.HI R11, RZ, 0x10, R12 ;  /* 0x00000010ff0b7819 */ /* 0x000fe4000001160c */
[----:B------:R-:W-:Y:S02]  /*0390*/  CS2R R12, SRZ ;  /* 0x00000000000c7805 */ /* 0x000fe4000001ff00 */
[----:B------:R-:W-:Y:S01]  /*03a0*/  LOP3.LUT R9, R2, 0x2, RZ, 0x3c, !PT ;  /* 0x0000000202097812 */ /* 0x000fe200078e3cff */
[----:B------:R-:W-:Y:S01]  /*03b0*/  IMAD R2, R3, 0x3800, R2 ;  /* 0x0000380003027824 */ /* 0x000fe200078e0202 */
[C---:B------:R-:W-:Y:S01]  /*03c0*/  LEA R7, R6.reuse, R7, 0x2 ;  /* 0x0000000706077211 */ /* 0x040fe200078e10ff */
[----:B------:R-:W-:Y:S01]  /*03d0*/  IMAD R8, R11, 0x4, R8 ;  /* 0x000000040b087824 */ /* 0x000fe200078e0208 */
[----:B------:R-:W-:Y:S01]  /*03e0*/  LEA R3, R3, R0, 0x2 ;  /* 0x0000000003037211 */ /* 0x000fe200078e10ff */
[----:B------:R-:W-:Y:S01]  /*03f0*/  IMAD R6, R6, 0x3800, R9 ;  /* 0x0000380006067824 */ /* 0x000fe200078e0209 */
[----:B------:R-:W-:Y:S01]  /*0400*/  LOP3.LUT R4, R4, 0x1c00, RZ, 0xc0, !PT ;  /* 0x00001c0004047812 */ /* 0x000fe200078ec0ff */
[----:B------:R-:W-:Y:S01]  /*0410*/  IMAD.SHL.U32 R7, R7, 0x100, RZ ;  /* 0x0000010007077824 */ /* 0x000fe200078e00ff */
[----:B------:R-:W-:Y:S01]  /*0420*/  SHF.L.U32 R3, R3, 0x8, RZ ;  /* 0x0000000803037819 */ /* 0x000fe200000006ff */
[----:B------:R-:W-:Y:S01]  /*0430*/  IMAD R11, R11, 0x3800, R10 ;  /* 0x000038000b0b7824 */ /* 0x000fe200078e020a */
[----:B------:R-:W-:Y:S01]  /*0440*/  SHF.L.U32 R8, R8, 0x8, RZ ;  /* 0x0000000808087819 */ /* 0x000fe200000006ff */
[----:B------:R-:W-:Y:S01]  /*0450*/  IMAD.IADD R88, R4, 0x1, R5 ;  /* 0x0000000104587824 */ /* 0x000fe200078e0205 */
[----:B------:R-:W-:-:S02]  /*0460*/  LOP3.LUT R3, R3, 0x1c00, RZ, 0xc0, !PT ;  /* 0x00001c0003037812 */ /* 0x000fc400078ec0ff */
[----:B------:R-:W-:Y:S02]  /*0470*/  CS2R R4, SRZ ;  /* 0x0000000000047805 */ /* 0x000fe4000001ff00 */
[----:B------:R-:W-:Y:S02]  /*0480*/  LOP3.LUT R7, R7, 0x1c00, RZ, 0xc0, !PT ;  /* 0x00001c0007077812 */ /* 0x000fe400078ec0ff */
[----:B------:R-:W-:Y:S02]  /*0490*/  LOP3.LUT R8, R8, 0x1c00, RZ, 0xc0, !PT ;  /* 0x00001c0008087812 */ /* 0x000fe400078ec0ff */
[----:B------:R-:W-:Y:S02]  /*04a0*/  IADD3 R89, PT, PT, R3, R2, RZ ;  /* 0x0000000203597210 */ /* 0x000fe40007ffe0ff */
[----:B------:R-:W-:Y:S02]  /*04b0*/  CS2R R2, SRZ ;  /* 0x0000000000027805 */ /* 0x000fe4000001ff00 */
[----:B------:R-:W-:-:S02]  /*04c0*/  IADD3 R87, PT, PT, R7, R6, RZ ;  /* 0x0000000607577210 */ /* 0x000fc40007ffe0ff */
[----:B------:R-:W-:Y:S02]  /*04d0*/  CS2R R6, SRZ ;  /* 0x0000000000067805 */ /* 0x000fe4000001ff00 */
[----:B------:R-:W-:Y:S02]  /*04e0*/  IADD3 R86, PT, PT, R8, R11, RZ ;  /* 0x0000000b08567210 */ /* 0x000fe40007ffe0ff */
[----:B------:R-:W-:Y:S02]  /*04f0*/  CS2R R8, SRZ ;  /* 0x0000000000087805 */ /* 0x000fe4000001ff00 */
[----:B-1----:R-:W-:-:S07]  /*0500*/  CS2R R10, SRZ ;  /* 0x00000000000a7805 */ /* 0x002fce000001ff00 */
.L_x_3:
[----:B------:R-:W0:Y:S01]  /*0510*/  LDC.64 R20, c[0x0][0x380] ;  /* 0x0000e000ff147b82 */ /* 0x000e220000000a00 */
[----:B------:R-:W-:-:S04]  /*0520*/  ULOP3.LUT UP0, URZ, UR11, 0x8, URZ, 0xc0, !UPT ;  /* 0x000000080bff7892 */ /* 0x000fc8000f80c0ff */
[----:B------:R-:W-:-:S04]  /*0530*/  USEL UR6, URZ, 0x1c00, !UP0 ;  /* 0x00001c00ff067887 */ /* 0x000fc8000c000000 */
[----:B------:R-:W-:-:S04]  /*0540*/  UIMAD UR6, UR9, 0x18800, UR6 ;  /* 0x00018800090678a4 */ /* 0x000fc8000f8e0206 */
[----:B------:R-:W-:-:S06]  /*0550*/  ULEA UR6, UR4, UR6, 0x2 ;  /* 0x0000000604067291 */ /* 0x000fcc000f8e10ff */
[----:B------:R-:W-:Y:S01]  /*0560*/  IADD3 R27, PT, PT, R89, UR6, RZ ;  /* 0x00000006591b7c10 */ /* 0x000fe2000fffe0ff */
[----:B------:R-:W-:Y:S01]  /*0570*/  VIADD R25, R88, UR6 ;  /* 0x0000000658197c36 */ /* 0x000fe20008000000 */
[----:B------:R-:W-:Y:S02]  /*0580*/  IADD3 R23, PT, PT, R87, UR6, RZ ;  /* 0x0000000657177c10 */ /* 0x000fe4000fffe0ff */
[----:B------:R-:W-:Y:S01]  /*0590*/  IADD3 R29, PT, PT, R86, UR6, RZ ;  /* 0x00000006561d7c10 */ /* 0x000fe2000fffe0ff */
[----:B0-----:R-:W-:-:S04]  /*05a0*/  IMAD.WIDE.U32 R26, R27, 0x4, R20 ;  /* 0x000000041b1a7825 */ /* 0x001fc800078e0014 */
[--C-:B------:R-:W-:Y:S02]  /*05b0*/  IMAD.WIDE.U32 R24, R25, 0x4, R20.reuse ;  /* 0x0000000419187825 */ /* 0x100fe400078e0014 */
[----:B------:R-:W2:Y:S02]  /*05c0*/  LDG.E.CONSTANT R26, desc[UR12][R26.64] ;  /* 0x0000000c1a1a7981 */ /* 0x000ea4000c1e9900 */
[--C-:B------:R-:W-:Y:S02]  /*05d0*/  IMAD.WIDE.U32 R22, R23, 0x4, R20.reuse ;  /* 0x0000000417167825 */ /* 0x100fe400078e0014 */
[----:B------:R-:W3:Y:S02]  /*05e0*/  LDG.E.CONSTANT R24, desc[UR12][R24.64] ;  /* 0x0000000c18187981 */ /* 0x000ee4000c1e9900 */
[----:B------:R-:W-:Y:S02]  /*05f0*/  IMAD.WIDE.U32 R20, R29, 0x4, R20 ;  /* 0x000000041d147825 */ /* 0x000fe400078e0014 */
[----:B------:R-:W4:Y:S04]  /*0600*/  LDG.E.CONSTANT R22, desc[UR12][R22.64] ;  /* 0x0000000c16167981 */ /* 0x000f28000c1e9900 */
[----:B------:R-:W5:Y:S01]  /*0610*/  LDG.E.CONSTANT R20, desc[UR12][R20.64] ;  /* 0x0000000c14147981 */ /* 0x000f62000c1e9900 */
[----:B------:R-:W0:Y:S01]  /*0620*/  S2UR UR8, SR_CgaCtaId ;  /* 0x00000000000879c3 */ /* 0x000e220000008800 */
[----:B------:R-:W-:-:S07]  /*0630*/  UMOV UR6, 0x400 ;  /* 0x0000040000067882 */ /* 0x000fce0000000000 */
[----:B------:R-:W-:Y:S01]  /*0640*/  BAR.SYNC.DEFER_BLOCKING 0x0 ;  /* 0x0000000000007b1d */ /* 0x000fe20000010000 */
[----:B------:R-:W-:Y:S01]  /*0650*/  ISETP.GT.U32.AND P0, PT, R0, 0x1f, PT ;  /* 0x0000001f0000780c */ /* 0x000fe20003f04070 */
[----:B0-----:R-:W-:-:S06]  /*0660*/  ULEA UR10, UR8, UR6, 0x18 ;  /* 0x00000006080a7291 */ /* 0x001fcc000f8ec0ff */
[----:B------:R-:W-:Y:S01]  /*0670*/  LEA R29, R0, UR10, 0x2 ;  /* 0x0000000a001d7c11 */ /* 0x000fe2000f8e10ff */
[----:B------:R-:W-:Y:S04]  /*0680*/  BSSY.RECONVERGENT B0, `(.L_x_0) ;  /* 0x0000037000007945 */ /* 0x000fe80003800200 */
[----:B--2---:R0:W-:Y:S04]  /*0690*/  STS [R29], R26 ;  /* 0x0000001a1d007388 */ /* 0x0041e80000000800 */
[----:B---3--:R0:W-:Y:S04]  /*06a0*/  STS [R29+0xc4], R24 ;  /* 0x0000c4181d007388 */ /* 0x0081e80000000800 */
[----:B----4-:R0:W-:Y:S04]  /*06b0*/  STS [R29+0x188], R22 ;  /* 0x000188161d007388 */ /* 0x0101e80000000800 */
[----:B-----5:R0:W-:Y:S01]  /*06c0*/  STS [R29+0x24c], R20 ;  /* 0x00024c141d007388 */ /* 0x0201e20000000800 */
[----:B------:R-:W-:Y:S05]  /*06d0*/  @P0 BRA `(.L_x_1) ;  /* 0x0000000000c40947 */ /* 0x000fea0003800000 */
[----:B0-----:R-:W0:Y:S01]  /*06e0*/  LDC.64 R28, c[0x0][0x388] ;  /* 0x0000e200ff1c7b82 */ /* 0x001e220000000a00 */
[C---:B------:R-:W-:Y:S01]  /*06f0*/  IMAD.SHL.U32 R20, R0.reuse, 0x8, RZ ;  /* 0x0000000800147824 */ /* 0x040fe200078e00ff */
[----:B------:R-:W-:Y:S01]  /*0700*/  SHF.L.U32 R21, R0, 0x6, RZ ;  /* 0x0000000600157819 */ /* 0x000fe200000006ff */
[----:B------:R-:W-:Y:S02]  /*0710*/  ULEA UR7, UR4, UR5, 0xb ;  /* 0x0000000504077291 */ /* 0x000fe4000f8e58ff */
[C---:B------:R-:W-:Y:S01]  /*0720*/  VIADD R30, R20.reuse, 0x4 ;  /* 0x00000004141e7836 */ /* 0x040fe20000000000 */
[----:B------:R-:W-:Y:S02]  /*0730*/  LOP3.LUT R21, R21, 0x600, RZ, 0xc0, !PT ;  /* 0x0000060015157812 */ /* 0x000fe400078ec0ff */
[C---:B------:R-:W-:Y:S02]  /*0740*/  IADD3 R22, PT, PT, R20.reuse, 0x1, RZ ;  /* 0x0000000114167810 */ /* 0x040fe40007ffe0ff */
[----:B------:R-:W-:-:S02]  /*0750*/  IADD3 R24, PT, PT, R20, 0x2, RZ ;  /* 0x0000000214187810 */ /* 0x000fc40007ffe0ff */
[C---:B------:R-:W-:Y:S02]  /*0760*/  IADD3 R26, PT, PT, R20.reuse, 0x3, RZ ;  /* 0x00000003141a7810 */ /* 0x040fe40007ffe0ff */
[C---:B------:R-:W-:Y:S02]  /*0770*/  IADD3 R32, PT, PT, R20.reuse, 0x5, RZ ;  /* 0x0000000514207810 */ /* 0x040fe40007ffe0ff */
[C---:B------:R-:W-:Y:S02]  /*0780*/  IADD3 R34, PT, PT, R20.reuse, 0x6, RZ ;  /* 0x0000000614227810 */ /* 0x040fe40007ffe0ff */
[----:B------:R-:W-:Y:S02]  /*0790*/  IADD3 R36, PT, PT, R20, 0x7, RZ ;  /* 0x0000000714247810 */ /* 0x000fe40007ffe0ff */
[C---:B------:R-:W-:Y:S02]  /*07a0*/  LOP3.LUT R20, R21.reuse, 0x38, R20, 0xf8, !PT ;  /* 0x0000003815147812 */ /* 0x040fe400078ef814 */
[----:B------:R-:W-:-:S02]  /*07b0*/  LOP3.LUT R22, R21, 0x39, R22, 0xf8, !PT ;  /* 0x0000003915167812 */ /* 0x000fc400078ef816 */
[C---:B------:R-:W-:Y:S01]  /*07c0*/  LOP3.LUT R24, R21.reuse, 0x3a, R24, 0xf8, !PT ;  /* 0x0000003a15187812 */ /* 0x040fe200078ef818 */
[----:B------:R-:W-:Y:S01]  /*07d0*/  VIADD R93, R20, UR7 ;  /* 0x00000007145d7c36 */ /* 0x000fe20008000000 */
[C---:B------:R-:W-:Y:S02]  /*07e0*/  LOP3.LUT R26, R21.reuse, 0x3b, R26, 0xf8, !PT ;  /* 0x0000003b151a7812 */ /* 0x040fe400078ef81a */
[----:B------:R-:W-:Y:S01]  /*07f0*/  LOP3.LUT R30, R21, 0x3c, R30, 0xf8, !PT ;  /* 0x0000003c151e7812 */ /* 0x000fe200078ef81e */
[----:B0-----:R-:W-:Y:S01]  /*0800*/  IMAD.WIDE.U32 R92, R93, 0x4, R28 ;  /* 0x000000045d5c7825 */ /* 0x001fe200078e001c */
[C---:B------:R-:W-:Y:S02]  /*0810*/  LOP3.LUT R32, R21.reuse, 0x3d, R32, 0xf8, !PT ;  /* 0x0000003d15207812 */ /* 0x040fe400078ef820 */
[C---:B------:R-:W-:Y:S01]  /*0820*/  LOP3.LUT R34, R21.reuse, 0x3e, R34, 0xf8, !PT ;  /* 0x0000003e15227812 */ /* 0x040fe200078ef822 */
[----:B------:R-:W-:Y:S01]  /*0830*/  VIADD R35, R30, UR7 ;  /* 0x000000071e237c36 */ /* 0x000fe20008000000 */
[----:B------:R-:W-:Y:S01]  /*0840*/  LOP3.LUT R36, R21, 0x3f, R36, 0xf8, !PT ;  /* 0x0000003f15247812 */ /* 0x000fe200078ef824 */
[----:B------:R-:W2:Y:S01]  /*0850*/  LDG.E.CONSTANT R20, desc[UR12][R92.64] ;  /* 0x0000000c5c147981 */ /* 0x000ea2000c1e9900 */
[----:B------:R-:W-:-:S02]  /*0860*/  IADD3 R91, PT, PT, R22, UR7, RZ ;  /* 0x00000007165b7c10 */ /* 0x000fc4000fffe0ff */
[----:B------:R-:W-:Y:S02]  /*0870*/  IADD3 R39, PT, PT, R24, UR7, RZ ;  /* 0x0000000718277c10 */ /* 0x000fe4000fffe0ff */
[----:B------:R-:W-:Y:S01]  /*0880*/  IADD3 R37, PT, PT, R26, UR7, RZ ;  /* 0x000000071a257c10 */ /* 0x000fe2000fffe0ff */
[--C-:B------:R-:W-:Y:S01]  /*0890*/  IMAD.WIDE.U32 R90, R91, 0x4, R28.reuse ;  /* 0x000000045b5a7825 */ /* 0x100fe200078e001c */
[----:B------:R-:W-:Y:S02]  /*08a0*/  IADD3 R33, PT, PT, R32, UR7, RZ ;  /* 0x0000000720217c10 */ /* 0x000fe4000fffe0ff */
[----:B------:R-:W-:Y:S01]  /*08b0*/  IADD3 R31, PT, PT, R34, UR7, RZ ;  /* 0x00000007221f7c10 */ /* 0x000fe2000fffe0ff */
[----:B------:R-:W-:Y:S01]  /*08c0*/  IMAD.WIDE.U32 R38, R39, 0x4, R28 ;  /* 0x0000000427267825 */ /* 0x000fe200078e001c */
[----:B------:R-:W-:-:S03]  /*08d0*/  IADD3 R21, PT, PT, R36, UR7, RZ ;  /* 0x0000000724157c10 */ /* 0x000fc6000fffe0ff */
[--C-:B------:R-:W-:Y:S01]  /*08e0*/  IMAD.WIDE.U32 R36, R37, 0x4, R28.reuse ;  /* 0x0000000425247825 */ /* 0x100fe200078e001c */
[----:B------:R-:W2:Y:S03]  /*08f0*/  LDG.E.CONSTANT R22, desc[UR12][R38.64] ;  /* 0x0000000c26167981 */ /* 0x000ea6000c1e9900 */
[--C-:B------:R-:W-:Y:S01]  /*0900*/  IMAD.WIDE.U32 R34, R35, 0x4, R28.reuse ;  /* 0x0000000423227825 */ /* 0x100fe200078e001c */
[----:B------:R-:W2:Y:S03]  /*0910*/  LDG.E.CONSTANT R23, desc[UR12][R36.64] ;  /* 0x0000000c24177981 */ /* 0x000ea6000c1e9900 */
[--C-:B------:R-:W-:Y:S01]  /*0920*/  IMAD.WIDE.U32 R32, R33, 0x4, R28.reuse ;  /* 0x0000000421207825 */ /* 0x100fe200078e001c */
[----:B------:R-:W3:Y:S03]  /*0930*/  LDG.E.CONSTANT R24, desc[UR12][R34.64] ;  /* 0x0000000c22187981 */ /* 0x000ee6000c1e9900 */
[--C-:B------:R-:W-:Y:S01]  /*0940*/  IMAD.WIDE.U32 R30, R31, 0x4, R28.reuse ;  /* 0x000000041f1e7825 */ /* 0x100fe200078e001c */
[----:B------:R-:W3:Y:S03]  /*0950*/  LDG.E.CONSTANT R25, desc[UR12][R32.64] ;  /* 0x0000000c20197981 */ /* 0x000ee6000c1e9900 */
[----:B------:R-:W-:Y:S01]  /*0960*/  IMAD.WIDE.U32 R28, R21, 0x4, R28 ;  /* 0x00000004151c7825 */ /* 0x000fe200078e001c */
[----:B------:R-:W3:Y:S04]  /*0970*/  LDG.E.CONSTANT R26, desc[UR12][R30.64] ;  /* 0x0000000c1e1a7981 */ /* 0x000ee8000c1e9900 */
[----:B------:R-:W2:Y:S04]  /*0980*/  LDG.E.CONSTANT R21, desc[UR12][R90.64] ;  /* 0x0000000c5a157981 */ /* 0x000ea8000c1e9900 */
[----:B------:R0:W3:Y:S01]  /*0990*/  LDG.E.CONSTANT R27, desc[UR12][R28.64] ;  /* 0x0000000c1c1b7981 */ /* 0x0000e2000c1e9900 */
[----:B------:R-:W-:-:S04]  /*09a0*/  UIADD3 UR7, UPT, UPT, UR6, 0x310, URZ ;  /* 0x0000031006077890 */ /* 0x000fc8000fffe0ff */
[----:B------:R-:W-:-:S06]  /*09b0*/  ULEA UR7, UR8, UR7, 0x18 ;  /* 0x0000000708077291 */ /* 0x000fcc000f8ec0ff */
[----:B0-----:R-:W-:-:S05]  /*09c0*/  LEA R28, R0, UR7, 0x5 ;  /* 0x00000007001c7c11 */ /* 0x001fca000f8e28ff */
[----:B--2---:R1:W-:Y:S04]  /*09d0*/  STS.128 [R28], R20 ;  /* 0x000000141c007388 */ /* 0x0043e80000000c00 */
[----:B---3--:R1:W-:Y:S02]  /*09e0*/  STS.128 [R28+0x10], R24 ;  /* 0x000010181c007388 */ /* 0x0083e40000000c00 */
.L_x_1:
[----:B------:R-:W-:Y:S05]  /*09f0*/  BSYNC.RECONVERGENT B0 ;  /* 0x0000000000007941 */ /* 0x000fea0003800200 */
.L_x_0:
[----:B------:R-:W-:Y:S01]  /*0a00*/  BAR.SYNC.DEFER_BLOCKING 0x0 ;  /* 0x0000000000007b1d */ /* 0x000fe20000010000 */
[----:B------:R-:W-:Y:S01]  /*0a10*/  UIADD3 UR6, UPT, UPT, UR6, 0x310, URZ ;  /* 0x0000031006067890 */ /* 0x000fe2000fffe0ff */
[----:B------:R-:W-:Y:S01]  /*0a20*/  IMAD.MOV.U32 R91, RZ, RZ, 0x80 ;  /* 0x00000080ff5b7424 */ /* 0x000fe200078e00ff */
[----:B------:R-:W-:Y:S02]  /*0a30*/  LEA R92, R0, UR10, 0x4 ;  /* 0x0000000a005c7c11 */ /* 0x000fe4000f8e20ff */
[----:B------:R-:W-:-:S12]  /*0a40*/  ULEA UR6, UR8, UR6, 0x18 ;  /* 0x0000000608067291 */ /* 0x000fd8000f8ec0ff */
.L_x_2:
[----:B------:R2:W-:Y:S04]  /*0a50*/  LDS R90, [R92] ;  /* 0x000000005c5a7984 */ /* 0x0005e80000000800 */
[----:B01----:R-:W0:Y:S04]  /*0a60*/  LDS.128 R20, [R91+UR6+-0x60] ;  /* 0xffffa0065b147984 */ /* 0x003e280008000c00 */
[----:B------:R-:W1:Y:S01]  /*0a70*/  LDS.128 R24, [R91+UR6+-0x80] ;  /* 0xffff80065b187984 */ /* 0x000e620008000c00 */
[----:B--2---:R-:W-:-:S03]  /*0a80*/  IADD3 R92, PT, PT, R92, 0x4, RZ ;  /* 0x000000045c5c7810 */ /* 0x004fc60007ffe0ff */
[----:B------:R-:W2:Y:S04]  /*0a90*/  LDS.128 R32, [R91+UR6+-0x70] ;  /* 0xffff90065b207984 */ /* 0x000ea80008000c00 */
[----:B------:R-:W3:Y:S04]  /*0aa0*/  LDS.128 R28, [R91+UR6+-0x50] ;  /* 0xffffb0065b1c7984 */ /* 0x000ee80008000c00 */
[----:B------:R-:W4:Y:S01]  /*0ab0*/  LDS.128 R36, [R91+UR6+-0x30] ;  /* 0xffffd0065b247984 */ /* 0x000f220008000c00 */
[C---:B0-----:R-:W-:Y:S01]  /*0ac0*/  FFMA R13, R90.reuse, R20, R13 ;  /* 0x000000145a0d7223 */ /* 0x041fe2000000000d */
[C---:B------:R-:W-:Y:S01]  /*0ad0*/  FFMA R12, R90.reuse, R21, R12 ;  /* 0x000000155a0c7223 */ /* 0x040fe2000000000c */
[C---:B------:R-:W-:Y:S01]  /*0ae0*/  FFMA R11, R90.reuse, R22, R11 ;  /* 0x000000165a0b7223 */ /* 0x040fe2000000000b */
[C---:B------:R-:W-:Y:S01]  /*0af0*/  FFMA R10, R90.reuse, R23, R10 ;  /* 0x000000175a0a7223 */ /* 0x040fe2000000000a */
[C---:B-1----:R-:W-:Y:S01]  /*0b00*/  FFMA R41, R90.reuse, R24, R41 ;  /* 0x000000185a297223 */ /* 0x042fe20000000029 */
[----:B------:R-:W0:Y:S01]  /*0b10*/  LDS.128 R20, [R91+UR6+-0x20] ;  /* 0xffffe0065b147984 */ /* 0x000e220008000c00 */
[C---:B------:R-:W-:Y:S01]  /*0b20*/  FFMA R40, R90.reuse, R25, R40 ;  /* 0x000000195a287223 */ /* 0x040fe20000000028 */
[C---:B------:R-:W-:Y:S01]  /*0b30*/  FFMA R19, R90.reuse, R26, R19 ;  /* 0x0000001a5a137223 */ /* 0x040fe20000000013 */
[C---:B------:R-:W-:Y:S01]  /*0b40*/  FFMA R18, R90.reuse, R27, R18 ;  /* 0x0000001b5a127223 */ /* 0x040fe20000000012 */
[C---:B--2---:R-:W-:Y:S01]  /*0b50*/  FFMA R17, R90.reuse, R32, R17 ;  /* 0x000000205a117223 */ /* 0x044fe20000000011 */
[C---:B------:R-:W-:Y:S01]  /*0b60*/  FFMA R16, R90.reuse, R33, R16 ;  /* 0x000000215a107223 */ /* 0x040fe20000000010 */
[C---:B------:R-:W-:Y:S01]  /*0b70*/  FFMA R15, R90.reuse, R34, R15 ;  /* 0x000000225a0f7223 */ /* 0x040fe2000000000f */
[C---:B------:R-:W-:Y:S01]  /*0b80*/  FFMA R14, R90.reuse, R35, R14 ;  /* 0x000000235a0e7223 */ /* 0x040fe2000000000e */
[C---:B---3--:R-:W-:Y:S01]  /*0b90*/  FFMA R9, R90.reuse, R28, R9 ;  /* 0x0000001c5a097223 */ /* 0x048fe20000000009 */
[C---:B------:R-:W-:Y:S01]  /*0ba0*/  FFMA R8, R90.reuse, R29, R8 ;  /* 0x0000001d5a087223 */ /* 0x040fe20000000008 */
[C---:B------:R-:W-:Y:S01]  /*0bb0*/  FFMA R7, R90.reuse, R30, R7 ;  /* 0x0000001e5a077223 */ /* 0x040fe20000000007 */
[C---:B------:R-:W-:Y:S01]  /*0bc0*/  FFMA R6, R90.reuse, R31, R6 ;  /* 0x0000001f5a067223 */ /* 0x040fe20000000006 */
[C---:B----4-:R-:W-:Y:S01]  /*0bd0*/  FFMA R43, R90.reuse, R36, R43 ;  /* 0x000000245a2b7223 */ /* 0x050fe2000000002b */
[C---:B------:R-:W-:Y:S01]  /*0be0*/  FFMA R42, R90.reuse, R37, R42 ;  /* 0x000000255a2a7223 */ /* 0x040fe2000000002a */
[C---:B------:R-:W-:Y:S01]  /*0bf0*/  FFMA R45, R90.reuse, R38, R45 ;  /* 0x000000265a2d7223 */ /* 0x040fe2000000002d */
[C---:B------:R-:W-:Y:S01]  /*0c00*/  FFMA R44, R90.reuse, R39, R44 ;  /* 0x000000275a2c7223 */ /* 0x040fe2000000002c */
[----:B------:R-:W1:Y:S04]  /*0c10*/  LDS.128 R32, [R91+UR6+-0x40] ;  /* 0xffffc0065b207984 */ /* 0x000e680008000c00 */
[----:B------:R-:W2:Y:S04]  /*0c20*/  LDS.128 R24, [R91+UR6+-0x10] ;  /* 0xfffff0065b187984 */ /* 0x000ea80008000c00 */
[----:B------:R-:W3:Y:S04]  /*0c30*/  LDS.128 R28, [R91+UR6] ;  /* 0x000000065b1c7984 */ /* 0x000ee80008000c00 */
[----:B------:R-:W4:Y:S01]  /*0c40*/  LDS.128 R36, [R91+UR6+0x10] ;  /* 0x000010065b247984 */ /* 0x000f220008000c00 */
[C---:B0-----:R-:W-:Y:S01]  /*0c50*/  FFMA R47, R90.reuse, R20, R47 ;  /* 0x000000145a2f7223 */ /* 0x041fe2000000002f */
[C---:B------:R-:W-:Y:S01]  /*0c60*/  FFMA R46, R90.reuse, R21, R46 ;  /* 0x000000155a2e7223 */ /* 0x040fe2000000002e */
[C---:B------:R-:W-:Y:S01]  /*0c70*/  FFMA R49, R90.reuse, R22, R49 ;  /* 0x000000165a317223 */ /* 0x040fe20000000031 */
[----:B------:R-:W-:-:S02]  /*0c80*/  FFMA R48, R90, R23, R48 ;  /* 0x000000175a307223 */ /* 0x000fc40000000030 */
[----:B------:R-:W0:Y:S01]  /*0c90*/  LDS.128 R20, [R91+UR6+0x20] ;  /* 0x000020065b147984 */ /* 0x000e220008000c00 */
[C---:B-1----:R-:W-:Y:S01]  /*0ca0*/  FFMA R5, R90.reuse, R32, R5 ;  /* 0x000000205a057223 */ /* 0x042fe20000000005 */
        /* <DEDUP_REMOVED lines=15> */
[----:B------:R-:W1:Y:S04]  /*0da0*/  LDS.128 R32, [R91+UR6+0x30] ;  /* 0x000030065b207984 */ /* 0x000e680008000c00 */
[----:B------:R-:W2:Y:S04]  /*0db0*/  LDS.128 R24, [R91+UR6+0x40] ;  /* 0x000040065b187984 */ /* 0x000ea80008000c00 */
[----:B------:R-:W3:Y:S04]  /*0dc0*/  LDS.128 R28, [R91+UR6+0x60] ;  /* 0x000060065b1c7984 */ /* 0x000ee80008000c00 */
[----:B------:R-:W4:Y:S01]  /*0dd0*/  LDS.128 R36, [R91+UR6+0x70] ;  /* 0x000070065b247984 */ /* 0x000f220008000c00 */
[C---:B0-----:R-:W-:Y:S01]  /*0de0*/  FFMA R63, R90.reuse, R20, R63 ;  /* 0x000000145a3f7223 */ /* 0x041fe2000000003f */
[C---:B------:R-:W-:Y:S01]  /*0df0*/  FFMA R62, R90.reuse, R21, R62 ;  /* 0x000000155a3e7223 */ /* 0x040fe2000000003e */
[C---:B------:R-:W-:Y:S01]  /*0e00*/  FFMA R65, R90.reuse, R22, R65 ;  /* 0x000000165a417223 */ /* 0x040fe20000000041 */
[----:B------:R-:W-:-:S02]  /*0e10*/  FFMA R64, R90, R23, R64 ;  /* 0x000000175a407223 */ /* 0x000fc40000000040 */
[----:B------:R0:W5:Y:S02]  /*0e20*/  LDS.128 R20, [R91+UR6+0x50] ;  /* 0x000050065b147984 */ /* 0x0001640008000c00 */
[----:B0-----:R-:W-:-:S04]  /*0e30*/  IADD3 R91, PT, PT, R91, 0x100, RZ ;  /* 0x000001005b5b7810 */ /* 0x001fc80007ffe0ff */
[----:B------:R-:W-:Y:S01]  /*0e40*/  ISETP.NE.AND P0, PT, R91, 0x480, PT ;  /* 0x000004805b00780c */ /* 0x000fe20003f05270 */
        /* <DEDUP_REMOVED lines=16> */
[C---:B-----5:R-:W-:Y:S01]  /*0f50*/  FFMA R75, R90.reuse, R20, R75 ;  /* 0x000000145a4b7223 */ /* 0x060fe2000000004b */
[C---:B------:R-:W-:Y:S01]  /*0f60*/  FFMA R74, R90.reuse, R21, R74 ;  /* 0x000000155a4a7223 */ /* 0x040fe2000000004a */
[C---:B------:R-:W-:Y:S01]  /*0f70*/  FFMA R77, R90.reuse, R22, R77 ;  /* 0x000000165a4d7223 */ /* 0x040fe2000000004d */
[----:B------:R-:W-:Y:S01]  /*0f80*/  FFMA R76, R90, R23, R76 ;  /* 0x000000175a4c7223 */ /* 0x000fe2000000004c */
[----:B------:R-:W-:Y:S06]  /*0f90*/  @P0 BRA `(.L_x_2) ;  /* 0xfffffff800ac0947 */ /* 0x000fec000383ffff */
[----:B------:R-:W-:-:S04]  /*0fa0*/  UIADD3 UR4, UPT, UPT, UR4, 0x1, URZ ;  /* 0x0000000104047890 */ /* 0x000fc8000fffe0ff */
[----:B------:R-:W-:-:S09]  /*0fb0*/  UISETP.NE.AND UP1, UPT, UR4, 0x100, UPT ;  /* 0x000001000400788c */ /* 0x000fd2000bf25270 */
[----:B------:R-:W-:Y:S05]  /*0fc0*/  BRA.U UP1, `(.L_x_3) ;  /* 0xfffffff501507547 */ /* 0x000fea000b83ffff */
[----:B------:R-:W-:Y:S01]  /*0fd0*/  LOP3.LUT R22, R0, 0xffff, RZ, 0xc0, !PT ;  /* 0x0000ffff00167812 */ /* 0x000fe200078ec0ff */
[----:B------:R-:W-:-:S04]  /*0fe0*/  UIMAD UR6, UR9, 0xc400, UR5 ;  /* 0x0000c400090678a4 */ /* 0x000fc8000f8e0205 */
[----:B------:R-:W-:Y:S01]  /*0ff0*/  IMAD R22, R22, 0x2493, RZ ;  /* 0x0000249316167824 */ /* 0x000fe200078e02ff */
[----:B------:R-:W-:Y:S02]  /*1000*/  UIADD3 UR7, UPT, UPT, UR6, 0xe00, URZ ;  /* 0x00000e0006077890 */ /* 0x000fe4000fffe0ff */
[----:B------:R-:W-:Y:S02]  /*1010*/  @!UP0 UIADD3 UR7, UPT, UPT, UR6, URZ, URZ ;  /* 0x000000ff06078290 */ /* 0x000fe4000fffe0ff */
[----:B------:R-:W-:-:S04]  /*1020*/  SHF.R.U32.HI R22, RZ, 0x10, R22 ;  /* 0x00000010ff167819 */ /* 0x000fc80000011616 */
[----:B------:R-:W-:-:S05]  /*1030*/  PRMT R20, R22, 0x9910, RZ ;  /* 0x0000991016147816 */ /* 0x000fca00000000ff */
[----:B------:R-:W-:-:S05]  /*1040*/  IMAD R20, R20, 0x7, RZ ;  /* 0x0000000714147824 */ /* 0x000fca00078e02ff */
[----:B------:R-:W-:Y:S02]  /*1050*/  IADD3 R23, PT, PT, RZ, -R20, RZ ;  /* 0x80000014ff177210 */ /* 0x000fe40007ffe0ff */
[----:B------:R-:W0:Y:S02]  /*1060*/  LDC.64 R20, c[0x0][0x390] ;  /* 0x0000e400ff147b82 */ /* 0x000e240000000a00 */
[----:B------:R-:W-:-:S05]  /*1070*/  PRMT R23, R23, 0x7710, RZ ;  /* 0x0000771017177816 */ /* 0x000fca00000000ff */
[----:B------:R-:W-:Y:S02]  /*1080*/  IMAD.IADD R0, R23, 0x1, R0 ;  /* 0x0000000117007824 */ /* 0x000fe400078e0200 */
[----:B------:R-:W-:-:S03]  /*1090*/  HFMA2 R23, -RZ, RZ, 0, 0.00390625 ;  /* 0x00001c00ff177431 */ /* 0x000fc600000001ff */
[----:B------:R-:W-:-:S04]  /*10a0*/  SHF.L.U32 R0, R0, 0x9, RZ ;  /* 0x0000000900007819 */ /* 0x000fc800000006ff */
[----:B------:R-:W-:Y:S01]  /*10b0*/  LOP3.LUT R0, R0, 0xffff, RZ, 0xc0, !PT ;  /* 0x0000ffff00007812 */ /* 0x000fe200078ec0ff */
[----:B------:R-:W-:-:S05]  /*10c0*/  IMAD R23, R22, R23, UR7 ;  /* 0x0000000716177e24 */ /* 0x000fca000f8e0217 */
[----:B------:R-:W-:-:S05]  /*10d0*/  IADD3 R23, PT, PT, R0, R23, RZ ;  /* 0x0000001700177210 */ /* 0x000fca0007ffe0ff */
[----:B0-----:R-:W-:-:S05]  /*10e0*/  IMAD.WIDE.U32 R20, R23, 0x4, R20 ;  /* 0x0000000417147825 */ /* 0x001fca00078e0014 */
[----:B------:R-:W-:Y:S04]  /*10f0*/  STG.E desc[UR12][R20.64], R41 ;  /* 0x0000002914007986 */ /* 0x000fe8000c10190c */
        /* <DEDUP_REMOVED lines=62> */
[----:B------:R-:W-:Y:S01]  /*14e0*/  STG.E desc[UR12][R20.64+0xfc], R84 ;  /* 0x0000fc5414007986 */ /* 0x000fe2000c10190c */
[----:B------:R-:W-:Y:S05]  /*14f0*/  EXIT ;  /* 0x000000000000794d */ /* 0x000fea0003800000 */
.L_x_4:
[----:B------:R-:W-:-:S00]  /*1500*/  BRA `(.L_x_4) ;  /* 0xfffffffc00fc7947 */ /* 0x000fc0000383ffff */
[----:B------:R-:W-:-:S00]  /*1510*/  NOP ;  /* 0x0000000000007918 */ /* 0x000fc00000000000 */
        /* <DEDUP_REMOVED lines=14> */
.L_x_5:


//--------------------- .nv.shared.my_kernel_kernel0 --------------------------
	.section	.nv.shared.my_kernel_kernel0,"aw",@nobits
	.sectionflags	@""
	.align	4
.nv.shared.my_kernel_kernel0:
	.zero		2832


//--------------------- .nv.shared.reserved.0     --------------------------
	.section	.nv.shared.reserved.0,"aw",@nobits
	.weak		__nv_reservedSMEM_offset_0_alias
	.size		__nv_reservedSMEM_offset_0_alias, 0, 64
	.other		__nv_reservedSMEM_offset_0_alias,@"STO_CUDA_RESERVED_SHARED STV_DEFAULT"
__nv_reservedSMEM_offset_0_alias:
	.zero		0
	.zero		64


//--------------------- .nv.constant0.my_kernel_kernel0 --------------------------
	.section	.nv.constant0.my_kernel_kernel0,"a",@progbits
	.sectionflags	@""
	.align	4
.nv.constant0.my_kernel_kernel0:
	.zero		920


//--------------------- SYMBOLS --------------------------

	.type		.nv.reservedSmem.offset0,@object
	.size		.nv.reservedSmem.offset0,0x4
	.type		.nv.reservedSmem.cap,@object
	.size		.nv.reservedSmem.cap,0x4
